//
// Generated by NVIDIA NVVM Compiler
//
// Compiler Build ID: CL-36424714
// Cuda compilation tools, release 13.0, V13.0.88
// Based on NVVM 20.0.0
//

.version 9.0
.target sm_100
.address_size 64

	// .globl	fdm3d
.extern .shared .align 16 .b8 internal[];

.visible .entry fdm3d(
	.param .u64 .ptr .align 1 fdm3d_param_0,
	.param .u64 .ptr .align 1 fdm3d_param_1,
	.param .u64 .ptr .align 1 fdm3d_param_2,
	.param .u64 .ptr .align 1 fdm3d_param_3,
	.param .u64 .ptr .align 1 fdm3d_param_4
)
{
	.reg .pred 	%p<27>;
	.reg .b32 	%r<107>;
	.reg .b32 	%f<55>;
	.reg .b64 	%rd<102>;

	ld.param.u64 	%rd22, [fdm3d_param_0];
	ld.param.u64 	%rd23, [fdm3d_param_1];
	ld.param.u64 	%rd24, [fdm3d_param_2];
	ld.param.u64 	%rd25, [fdm3d_param_3];
	ld.param.u64 	%rd26, [fdm3d_param_4];
	cvta.to.global.u64 	%rd1, %rd23;
	cvta.to.global.u64 	%rd2, %rd22;
	cvta.to.global.u64 	%rd27, %rd25;
	cvta.to.global.u64 	%rd28, %rd24;
	cvta.to.global.u64 	%rd29, %rd26;
	ld.global.f32 	%f1, [%rd29];
	ld.global.u32 	%r1, [%rd28];
	ld.global.u32 	%r2, [%rd27];
	setp.lt.s32 	%p4, %r2, 3;
	@%p4 bra 	$L__BB0_28;
	mov.u32 	%r34, %ntid.x;
	mov.u32 	%r35, %ctaid.x;
	mul.lo.s32 	%r36, %r35, %r34;
	mov.u32 	%r37, %ntid.y;
	mov.u32 	%r38, %ctaid.y;
	mul.lo.s32 	%r39, %r38, %r37;
	mov.u32 	%r40, %tid.y;
	add.s32 	%r41, %r40, 1;
	mov.u32 	%r42, %tid.x;
	add.s32 	%r43, %r42, 1;
	add.s32 	%r44, %r41, %r39;
	add.s32 	%r46, %r43, %r36;
	add.s32 	%r47, %r34, 2;
	add.s32 	%r48, %r1, -1;
	setp.lt.s32 	%p5, %r46, %r48;
	add.s32 	%r49, %r2, -1;
	setp.lt.u32 	%p6, %r44, %r49;
	and.pred  	%p1, %p5, %p6;
	mul.lo.s32 	%r50, %r1, %r44;
	add.s32 	%r3, %r50, %r46;
	mad.lo.s32 	%r51, %r47, %r40, %r47;
	add.s32 	%r52, %r51, %r42;
	shl.b32 	%r53, %r52, 2;
	mov.u32 	%r54, internal;
	add.s32 	%r4, %r54, %r53;
	add.s32 	%r5, %r50, %r36;
	sub.s32 	%r55, %r50, %r1;
	add.s32 	%r6, %r55, %r46;
	shl.b32 	%r56, %r42, 2;
	add.s32 	%r7, %r54, %r56;
	setp.eq.s32 	%p7, %r43, %r34;
	add.s32 	%r57, %r1, -3;
	add.s32 	%r58, %r36, %r42;
	setp.eq.s32 	%p8, %r58, %r57;
	or.pred  	%p2, %p7, %p8;
	setp.eq.s32 	%p9, %r41, %r37;
	add.s32 	%r8, %r2, -3;
	add.s32 	%r60, %r39, %r40;
	setp.eq.s32 	%p10, %r60, %r8;
	or.pred  	%p3, %p9, %p10;
	add.s32 	%r62, %r51, %r47;
	shl.b32 	%r63, %r62, 2;
	add.s32 	%r9, %r7, %r63;
	shr.u32 	%r10, %r2, 1;
	add.s32 	%r11, %r10, 1;
	and.b32  	%r12, %r2, 15;
	and.b32  	%r13, %r2, 7;
	and.b32  	%r14, %r2, 2147483632;
	shl.b32 	%r64, %r10, 4;
	add.s32 	%r15, %r64, 16;
	shl.b32 	%r65, %r10, 2;
	cvt.u64.u32 	%rd3, %r65;
	mul.wide.u32 	%rd30, %r65, 15;
	add.s64 	%rd4, %rd30, 60;
	add.s64 	%rd5, %rd3, 8;
	mul.wide.u32 	%rd31, %r65, 14;
	add.s64 	%rd6, %rd31, 56;
	mul.wide.u32 	%rd32, %r65, 2;
	add.s64 	%rd7, %rd32, 12;
	mul.wide.u32 	%rd33, %r65, 13;
	add.s64 	%rd8, %rd33, 52;
	mul.wide.u32 	%rd34, %r65, 3;
	add.s64 	%rd9, %rd34, 16;
	mul.wide.u32 	%rd35, %r65, 12;
	add.s64 	%rd10, %rd35, 48;
	mul.wide.u32 	%rd36, %r65, 4;
	add.s64 	%rd11, %rd36, 20;
	mul.wide.u32 	%rd37, %r65, 11;
	add.s64 	%rd12, %rd37, 44;
	mul.wide.u32 	%rd38, %r65, 5;
	add.s64 	%rd13, %rd38, 24;
	mul.wide.u32 	%rd39, %r65, 10;
	add.s64 	%rd14, %rd39, 40;
	mul.wide.u32 	%rd40, %r65, 6;
	add.s64 	%rd15, %rd40, 28;
	mul.wide.u32 	%rd41, %r65, 7;
	add.s64 	%rd16, %rd41, 28;
	mul.wide.u32 	%rd42, %r65, 9;
	add.s64 	%rd17, %rd42, 36;
	mul.wide.u32 	%rd43, %r65, 8;
	add.s64 	%rd18, %rd43, 36;
	mov.b32 	%r100, 0;
	not.pred 	%p11, %p1;
	not.pred 	%p14, %p2;
	not.pred 	%p15, %p3;
$L__BB0_2:
	@%p11 bra 	$L__BB0_12;
	mov.u32 	%r66, %tid.x;
	setp.ne.s32 	%p12, %r66, 0;
	mul.lo.s32 	%r67, %r2, %r1;
	mul.lo.s32 	%r68, %r100, %r67;
	add.s32 	%r17, %r68, %r67;
	add.s32 	%r18, %r17, %r3;
	mul.wide.s32 	%rd44, %r18, 4;
	add.s64 	%rd19, %rd2, %rd44;
	ld.global.f32 	%f4, [%rd19];
	st.shared.f32 	[%r4+4], %f4;
	add.s32 	%r69, %r68, %r3;
	mul.wide.s32 	%rd45, %r69, 4;
	add.s64 	%rd46, %rd2, %rd45;
	ld.global.f32 	%f2, [%rd46];
	mul.wide.s32 	%rd47, %r67, 4;
	add.s64 	%rd48, %rd19, %rd47;
	ld.global.f32 	%f3, [%rd48];
	@%p12 bra 	$L__BB0_5;
	add.s32 	%r70, %r5, %r17;
	mul.wide.u32 	%rd49, %r70, 4;
	add.s64 	%rd50, %rd2, %rd49;
	ld.global.f32 	%f5, [%rd50];
	mov.u32 	%r71, %tid.y;
	mov.u32 	%r72, %ntid.x;
	add.s32 	%r73, %r72, 2;
	mad.lo.s32 	%r74, %r73, %r71, %r73;
	shl.b32 	%r75, %r74, 2;
	mov.u32 	%r76, internal;
	add.s32 	%r77, %r76, %r75;
	st.shared.f32 	[%r77], %f5;
$L__BB0_5:
	mov.u32 	%r78, %tid.y;
	setp.ne.s32 	%p13, %r78, 0;
	@%p13 bra 	$L__BB0_7;
	add.s32 	%r79, %r6, %r17;
	mul.wide.s32 	%rd51, %r79, 4;
	add.s64 	%rd52, %rd2, %rd51;
	ld.global.f32 	%f6, [%rd52];
	st.shared.f32 	[%r7+4], %f6;
$L__BB0_7:
	@%p14 bra 	$L__BB0_9;
	ld.global.f32 	%f7, [%rd19+4];
	st.shared.f32 	[%r4+8], %f7;
$L__BB0_9:
	@%p15 bra 	$L__BB0_11;
	mul.wide.s32 	%rd53, %r1, 4;
	add.s64 	%rd54, %rd19, %rd53;
	ld.global.f32 	%f8, [%rd54];
	st.shared.f32 	[%r9+4], %f8;
$L__BB0_11:
	bar.sync 	0;
	ld.shared.f32 	%f9, [%r4+4];
	ld.shared.f32 	%f10, [%r4];
	add.f32 	%f11, %f9, %f9;
	sub.f32 	%f12, %f10, %f11;
	ld.shared.f32 	%f13, [%r4+8];
	add.f32 	%f14, %f12, %f13;
	mov.u32 	%r80, %tid.y;
	mov.u32 	%r81, %ntid.x;
	add.s32 	%r82, %r81, 2;
	mov.u32 	%r83, %tid.x;
	mad.lo.s32 	%r84, %r82, %r80, %r83;
	shl.b32 	%r85, %r84, 2;
	mov.u32 	%r86, internal;
	add.s32 	%r87, %r86, %r85;
	ld.shared.f32 	%f15, [%r87+4];
	sub.f32 	%f16, %f15, %f11;
	ld.shared.f32 	%f17, [%r9+4];
	add.f32 	%f18, %f16, %f17;
	sub.f32 	%f19, %f2, %f11;
	add.f32 	%f20, %f3, %f19;
	fma.rn.f32 	%f21, %f1, %f14, %f9;
	fma.rn.f32 	%f22, %f1, %f18, %f21;
	fma.rn.f32 	%f23, %f1, %f20, %f22;
	mul.wide.s32 	%rd55, %r18, 4;
	add.s64 	%rd56, %rd1, %rd55;
	st.global.f32 	[%rd56], %f23;
	bar.sync 	0;
$L__BB0_12:
	mov.b32 	%r101, 0;
$L__BB0_13:
	setp.lt.u32 	%p16, %r2, 16;
	mul.lo.s32 	%r90, %r11, %r2;
	mad.lo.s32 	%r20, %r90, %r101, %r10;
	mov.b32 	%r105, 0;
	@%p16 bra 	$L__BB0_16;
	and.b32  	%r91, %r2, 2147483632;
	neg.s32 	%r103, %r91;
	mov.u32 	%r102, %r20;
$L__BB0_15:
	.pragma "nounroll";
	mul.wide.s32 	%rd57, %r102, 4;
	add.s64 	%rd58, %rd1, %rd57;
	ld.global.f32 	%f24, [%rd58];
	st.global.f32 	[%rd58+4], %f24;
	add.s64 	%rd59, %rd58, %rd5;
	ld.global.f32 	%f25, [%rd59+-4];
	st.global.f32 	[%rd59], %f25;
	add.s64 	%rd60, %rd58, %rd7;
	ld.global.f32 	%f26, [%rd60+-4];
	st.global.f32 	[%rd60], %f26;
	add.s64 	%rd61, %rd58, %rd9;
	ld.global.f32 	%f27, [%rd61+-4];
	st.global.f32 	[%rd61], %f27;
	add.s64 	%rd62, %rd58, %rd11;
	ld.global.f32 	%f28, [%rd62+-4];
	st.global.f32 	[%rd62], %f28;
	add.s64 	%rd63, %rd58, %rd13;
	ld.global.f32 	%f29, [%rd63+-4];
	st.global.f32 	[%rd63], %f29;
	add.s64 	%rd64, %rd58, %rd15;
	ld.global.f32 	%f30, [%rd64+-4];
	st.global.f32 	[%rd64], %f30;
	add.s64 	%rd65, %rd58, %rd16;
	ld.global.f32 	%f31, [%rd65];
	st.global.f32 	[%rd65+4], %f31;
	add.s64 	%rd66, %rd58, %rd18;
	ld.global.f32 	%f32, [%rd66+-4];
	st.global.f32 	[%rd66], %f32;
	add.s64 	%rd67, %rd58, %rd17;
	ld.global.f32 	%f33, [%rd67];
	st.global.f32 	[%rd67+4], %f33;
	add.s64 	%rd68, %rd58, %rd14;
	ld.global.f32 	%f34, [%rd68];
	st.global.f32 	[%rd68+4], %f34;
	add.s64 	%rd69, %rd58, %rd12;
	ld.global.f32 	%f35, [%rd69];
	st.global.f32 	[%rd69+4], %f35;
	add.s64 	%rd70, %rd58, %rd10;
	ld.global.f32 	%f36, [%rd70];
	st.global.f32 	[%rd70+4], %f36;
	add.s64 	%rd71, %rd58, %rd8;
	ld.global.f32 	%f37, [%rd71];
	st.global.f32 	[%rd71+4], %f37;
	add.s64 	%rd72, %rd58, %rd6;
	ld.global.f32 	%f38, [%rd72];
	st.global.f32 	[%rd72+4], %f38;
	add.s64 	%rd73, %rd58, %rd4;
	ld.global.f32 	%f39, [%rd73];
	st.global.f32 	[%rd73+4], %f39;
	add.s32 	%r103, %r103, 16;
	add.s32 	%r102, %r102, %r15;
	setp.ne.s32 	%p17, %r103, 0;
	mov.u32 	%r105, %r14;
	@%p17 bra 	$L__BB0_15;
$L__BB0_16:
	setp.eq.s32 	%p18, %r12, 0;
	@%p18 bra 	$L__BB0_26;
	add.s32 	%r92, %r12, -1;
	setp.lt.u32 	%p19, %r92, 7;
	@%p19 bra 	$L__BB0_19;
	mad.lo.s32 	%r93, %r105, %r11, %r20;
	mul.wide.s32 	%rd74, %r93, 4;
	add.s64 	%rd75, %rd1, %rd74;
	ld.global.f32 	%f40, [%rd75];
	add.s64 	%rd76, %rd75, 4;
	st.global.f32 	[%rd75+4], %f40;
	add.s64 	%rd77, %rd76, %rd3;
	ld.global.f32 	%f41, [%rd77];
	add.s64 	%rd78, %rd77, 4;
	st.global.f32 	[%rd77+4], %f41;
	add.s64 	%rd79, %rd78, %rd3;
	ld.global.f32 	%f42, [%rd79];
	add.s64 	%rd80, %rd79, 4;
	st.global.f32 	[%rd79+4], %f42;
	add.s64 	%rd81, %rd80, %rd3;
	ld.global.f32 	%f43, [%rd81];
	add.s64 	%rd82, %rd81, 4;
	st.global.f32 	[%rd81+4], %f43;
	add.s64 	%rd83, %rd82, %rd3;
	ld.global.f32 	%f44, [%rd83];
	add.s64 	%rd84, %rd83, 4;
	st.global.f32 	[%rd83+4], %f44;
	add.s64 	%rd85, %rd84, %rd3;
	ld.global.f32 	%f45, [%rd85];
	add.s64 	%rd86, %rd85, 4;
	st.global.f32 	[%rd85+4], %f45;
	add.s64 	%rd87, %rd86, %rd3;
	ld.global.f32 	%f46, [%rd87];
	add.s64 	%rd88, %rd87, 4;
	st.global.f32 	[%rd87+4], %f46;
	add.s64 	%rd89, %rd88, %rd3;
	ld.global.f32 	%f47, [%rd89];
	st.global.f32 	[%rd89+4], %f47;
	add.s32 	%r105, %r105, 8;
$L__BB0_19:
	setp.eq.s32 	%p20, %r13, 0;
	@%p20 bra 	$L__BB0_26;
	add.s32 	%r94, %r13, -1;
	setp.lt.u32 	%p21, %r94, 3;
	@%p21 bra 	$L__BB0_22;
	mad.lo.s32 	%r95, %r105, %r11, %r20;
	mul.wide.s32 	%rd90, %r95, 4;
	add.s64 	%rd91, %rd1, %rd90;
	ld.global.f32 	%f48, [%rd91];
	add.s64 	%rd92, %rd91, 4;
	st.global.f32 	[%rd91+4], %f48;
	add.s64 	%rd93, %rd92, %rd3;
	ld.global.f32 	%f49, [%rd93];
	add.s64 	%rd94, %rd93, 4;
	st.global.f32 	[%rd93+4], %f49;
	add.s64 	%rd95, %rd94, %rd3;
	ld.global.f32 	%f50, [%rd95];
	add.s64 	%rd96, %rd95, 4;
	st.global.f32 	[%rd95+4], %f50;
	add.s64 	%rd97, %rd96, %rd3;
	ld.global.f32 	%f51, [%rd97];
	st.global.f32 	[%rd97+4], %f51;
	add.s32 	%r105, %r105, 4;
$L__BB0_22:
	and.b32  	%r96, %r2, 3;
	setp.eq.s32 	%p22, %r96, 0;
	@%p22 bra 	$L__BB0_26;
	and.b32  	%r97, %r2, 3;
	setp.eq.s32 	%p23, %r97, 1;
	mad.lo.s32 	%r98, %r105, %r11, %r20;
	mul.wide.s32 	%rd98, %r98, 4;
	add.s64 	%rd99, %rd1, %rd98;
	ld.global.f32 	%f52, [%rd99];
	add.s64 	%rd20, %rd99, 4;
	st.global.f32 	[%rd99+4], %f52;
	@%p23 bra 	$L__BB0_26;
	and.b32  	%r99, %r2, 3;
	setp.eq.s32 	%p24, %r99, 2;
	add.s64 	%rd100, %rd20, %rd3;
	ld.global.f32 	%f53, [%rd100];
	add.s64 	%rd21, %rd100, 4;
	st.global.f32 	[%rd100+4], %f53;
	@%p24 bra 	$L__BB0_26;
	add.s64 	%rd101, %rd21, %rd3;
	ld.global.f32 	%f54, [%rd101];
	st.global.f32 	[%rd101+4], %f54;
$L__BB0_26:
	add.s32 	%r101, %r101, 1;
	setp.ne.s32 	%p25, %r101, %r2;
	@%p25 bra 	$L__BB0_13;
	add.s32 	%r32, %r100, 1;
	setp.ne.s32 	%p26, %r100, %r8;
	mov.u32 	%r100, %r32;
	@%p26 bra 	$L__BB0_2;
$L__BB0_28:
	ret;

}


// ===== COMPILED SASS (sm_100) =====

	.target	sm_100

	.elftype	@"ET_EXEC"


//--------------------- .note.nv.tkinfo           --------------------------
	.section	.note.nv.tkinfo,"",@"SHT_NOTE"
	.sectionflags	@"SHF_NOTE_NV_TKINFO"
	.tkinfo
        /*0018*/ 	.word	0x00000002
        /*0030*/ 	.string	""
        /*0030*/ 	.string	"ptxas"
        /*0030*/ 	.string	"Cuda compilation tools, release 13.0, V13.0.88"
        /*0030*/ 	.string	"Build cuda_13.0.r13.0/compiler.36424714_0"
        /*0030*/ 	.string	"-arch sm_100 -m 64 "



//--------------------- .note.nv.cuinfo           --------------------------
	.section	.note.nv.cuinfo,"",@"SHT_NOTE"
	.sectionflags	@"SHF_NOTE_NV_CUINFO"
        /*0018*/ 	.short	0x0002
        /*001a*/ 	.short	0x0064
        /*001c*/ 	.short	0x0082
	.zero		2


//--------------------- .nv.info                  --------------------------
	.section	.nv.info,"",@"SHT_CUDA_INFO"
	.align	4


	//----- nvinfo : EIATTR_REGCOUNT
	.align		4
        /*0000*/ 	.byte	0x04, 0x2f
        /*0002*/ 	.short	(.L_1 - .L_0)
	.align		4
.L_0:
        /*0004*/ 	.word	index@(fdm3d)
        /*0008*/ 	.word	0x00000020


	//----- nvinfo : EIATTR_FRAME_SIZE
	.align		4
.L_1:
        /*000c*/ 	.byte	0x04, 0x11
        /*000e*/ 	.short	(.L_3 - .L_2)
	.align		4
.L_2:
        /*0010*/ 	.word	index@(fdm3d)
        /*0014*/ 	.word	0x00000000


	//----- nvinfo : EIATTR_MIN_STACK_SIZE
	.align		4
.L_3:
        /*0018*/ 	.byte	0x04, 0x12
        /*001a*/ 	.short	(.L_5 - .L_4)
	.align		4
.L_4:
        /*001c*/ 	.word	index@(fdm3d)
        /*0020*/ 	.word	0x00000000
.L_5:


//--------------------- .nv.compat                --------------------------
	.section	.nv.compat,"",@"SHT_CUDA_COMPAT_INFO"
	.align	4
        /*0000*/ 	.byte	0x02, 0x09, 0x00, 0x00, 0x02, 0x02, 0x01, 0x00, 0x02, 0x05, 0x05, 0x00, 0x03, 0x07, 0x01, 0x01
        /*0010*/ 	.byte	0x02, 0x03, 0x00, 0x00, 0x02, 0x06, 0x01, 0x00, 0x04, 0x0b, 0x08, 0x00, 0x09, 0x00, 0x00, 0x00
        /*0020*/ 	.byte	0x00, 0x00, 0x00, 0x00


//--------------------- .nv.info.fdm3d            --------------------------
	.section	.nv.info.fdm3d,"",@"SHT_CUDA_INFO"
	.sectionflags	@""
	.align	4


	//----- nvinfo : EIATTR_CUDA_API_VERSION
	.align		4
        /*0000*/ 	.byte	0x04, 0x37
        /*0002*/ 	.short	(.L_7 - .L_6)
.L_6:
        /*0004*/ 	.word	0x00000082


	//----- nvinfo : EIATTR_KPARAM_INFO
	.align		4
.L_7:
        /*0008*/ 	.byte	0x04, 0x17
        /*000a*/ 	.short	(.L_9 - .L_8)
.L_8:
        /*000c*/ 	.word	0x00000000
        /*0010*/ 	.short	0x0004
        /*0012*/ 	.short	0x0020
        /*0014*/ 	.byte	0x00, 0xf5, 0x21, 0x00


	//----- nvinfo : EIATTR_KPARAM_INFO
	.align		4
.L_9:
        /*0018*/ 	.byte	0x04, 0x17
        /*001a*/ 	.short	(.L_11 - .L_10)
.L_10:
        /*001c*/ 	.word	0x00000000
        /*0020*/ 	.short	0x0003
        /*0022*/ 	.short	0x0018
        /*0024*/ 	.byte	0x00, 0xf5, 0x21, 0x00


	//----- nvinfo : EIATTR_KPARAM_INFO
	.align		4
.L_11:
        /*0028*/ 	.byte	0x04, 0x17
        /*002a*/ 	.short	(.L_13 - .L_12)
.L_12:
        /*002c*/ 	.word	0x00000000
        /*0030*/ 	.short	0x0002
        /*0032*/ 	.short	0x0010
        /*0034*/ 	.byte	0x00, 0xf5, 0x21, 0x00


	//----- nvinfo : EIATTR_KPARAM_INFO
	.align		4
.L_13:
        /*0038*/ 	.byte	0x04, 0x17
        /*003a*/ 	.short	(.L_15 - .L_14)
.L_14:
        /*003c*/ 	.word	0x00000000
        /*0040*/ 	.short	0x0001
        /*0042*/ 	.short	0x0008
        /*0044*/ 	.byte	0x00, 0xf5, 0x21, 0x00


	//----- nvinfo : EIATTR_KPARAM_INFO
	.align		4
.L_15:
        /*0048*/ 	.byte	0x04, 0x17
        /*004a*/ 	.short	(.L_17 - .L_16)
.L_16:
        /*004c*/ 	.word	0x00000000
        /*0050*/ 	.short	0x0000
        /*0052*/ 	.short	0x0000
        /*0054*/ 	.byte	0x00, 0xf5, 0x21, 0x00


	//----- nvinfo : EIATTR_SPARSE_MMA_MASK
	.align		4
.L_17:
        /*0058*/ 	.byte	0x03, 0x50
        /*005a*/ 	.short	0x0000


	//----- nvinfo : EIATTR_MAXREG_COUNT
	.align		4
        /*005c*/ 	.byte	0x03, 0x1b
        /*005e*/ 	.short	0x00ff


	//----- nvinfo : EIATTR_NUM_BARRIERS
	.align		4
        /*0060*/ 	.byte	0x02, 0x4c
        /*0062*/ 	.byte	0x01
	.zero		1


	//----- nvinfo : EIATTR_MERCURY_ISA_VERSION
	.align		4
        /*0064*/ 	.byte	0x03, 0x5f
        /*0066*/ 	.short	0x0101


	//----- nvinfo : EIATTR_VRC_CTA_INIT_COUNT
	.align		4
        /*0068*/ 	.byte	0x02, 0x4a
	.zero		1
	.zero		1


	//----- nvinfo : EIATTR_EXIT_INSTR_OFFSETS
	.align		4
        /*006c*/ 	.byte	0x04, 0x1c
        /*006e*/ 	.short	(.L_19 - .L_18)


	//   ....[0]....
.L_18:
        /*0070*/ 	.word	0x00000070


	//   ....[1]....
        /*0074*/ 	.word	0x00001530


	//----- nvinfo : EIATTR_CRS_STACK_SIZE
	.align		4
.L_19:
        /*0078*/ 	.byte	0x04, 0x1e
        /*007a*/ 	.short	(.L_21 - .L_20)
.L_20:
        /*007c*/ 	.word	0x00000000


	//----- nvinfo : EIATTR_CBANK_PARAM_SIZE
	.align		4
.L_21:
        /*0080*/ 	.byte	0x03, 0x19
        /*0082*/ 	.short	0x0028


	//----- nvinfo : EIATTR_PARAM_CBANK
	.align		4
        /*0084*/ 	.byte	0x04, 0x0a
        /*0086*/ 	.short	(.L_23 - .L_22)
	.align		4
.L_22:
        /*0088*/ 	.word	index@(.nv.constant0.fdm3d)
        /*008c*/ 	.short	0x0380
        /*008e*/ 	.short	0x0028


	//----- nvinfo : EIATTR_SW_WAR
	.align		4
.L_23:
        /*0090*/ 	.byte	0x04, 0x36
        /*0092*/ 	.short	(.L_25 - .L_24)
.L_24:
        /*0094*/ 	.word	0x00000008
.L_25:


//--------------------- .nv.callgraph             --------------------------
	.section	.nv.callgraph,"",@"SHT_CUDA_CALLGRAPH"
	.align	4
	.sectionentsize	8
	.align		4
        /*0000*/ 	.word	0x00000000
	.align		4
        /*0004*/ 	.word	0xffffffff
	.align		4
        /*0008*/ 	.word	0x00000000
	.align		4
        /*000c*/ 	.word	0xfffffffe
	.align		4
        /*0010*/ 	.word	0x00000000
	.align		4
        /*0014*/ 	.word	0xfffffffd
	.align		4
        /*0018*/ 	.word	0x00000000
	.align		4
        /*001c*/ 	.word	0xfffffffc


//--------------------- .text.fdm3d               --------------------------
	.section	.text.fdm3d,"ax",@progbits
	.align	128
        .global         fdm3d
        .type           fdm3d,@function
        .size           fdm3d,(.L_x_12 - fdm3d)
        .other          fdm3d,@"STO_CUDA_ENTRY STV_DEFAULT"
fdm3d:
.text.fdm3d:
[----:B------:R-:W-:Y:S08]  /*0000*/  LDC R1, c[0x0][0x37c] ;  /* 0x0000df00ff017b82 */ /* 0x000ff00000000800 */
[----:B------:R-:W0:Y:S01]  /*0010*/  LDC.64 R2, c[0x0][0x398] ;  /* 0x0000e600ff027b82 */ /* 0x000e220000000a00 */
[----:B------:R-:W0:Y:S02]  /*0020*/  LDCU.64 UR32, c[0x0][0x358] ;  /* 0x00006b00ff2077ac */ /* 0x000e240008000a00 */
[----:B0-----:R-:W2:Y:S02]  /*0030*/  LDG.E R2, desc[UR32][R2.64] ;  /* 0x0000002002027981 */ /* 0x001ea4000c1e1900 */
[----:B--2---:R-:W-:-:S13]  /*0040*/  R2UR UR31, R2 ;  /* 0x00000000021f72ca */ /* 0x004fda00000e0000 */
[----:B------:R-:W-:-:S06]  /*0050*/  UISETP.GE.AND UP0, UPT, UR31, 0x3, UPT ;  /* 0x000000031f00788c */ /* 0x000fcc000bf06270 */
[----:B------:R-:W-:-:S13]  /*0060*/  PLOP3.LUT P0, PT, PT, PT, UP0, 0x80, 0x8 ;  /* 0x000000000008781c */ /* 0x000fda0003f0f008 */
[----:B------:R-:W-:Y:S05]  /*0070*/  @!P0 EXIT ;  /* 0x000000000000894d */ /* 0x000fea0003800000 */
[----:B------:R-:W0:Y:S02]  /*0080*/  LDC.64 R4, c[0x0][0x390] ;  /* 0x0000e400ff047b82 */ /* 0x000e240000000a00 */
[----:B0-----:R0:W2:Y:S06]  /*0090*/  LDG.E R0, desc[UR32][R4.64] ;  /* 0x0000002004007981 */ /* 0x0010ac000c1e1900 */
[----:B------:R-:W1:Y:S01]  /*00a0*/  LDC.64 R2, c[0x0][0x3a0] ;  /* 0x0000e800ff027b82 */ /* 0x000e620000000a00 */
[----:B------:R-:W0:Y:S01]  /*00b0*/  S2R R8, SR_CTAID.Y ;  /* 0x0000000000087919 */ /* 0x000e220000002600 */
[----:B------:R-:W0:Y:S06]  /*00c0*/  S2R R9, SR_TID.Y ;  /* 0x0000000000097919 */ /* 0x000e2c0000002200 */
[----:B------:R-:W3:Y:S01]  /*00d0*/  LDC R13, c[0x0][0x360] ;  /* 0x0000d800ff0d7b82 */ /* 0x000ee20000000800 */
[----:B------:R-:W0:Y:S01]  /*00e0*/  LDCU UR37, c[0x0][0x364] ;  /* 0x00006c80ff2577ac */ /* 0x000e220008000800 */
[----:B------:R-:W4:Y:S06]  /*00f0*/  S2R R12, SR_TID.X ;  /* 0x00000000000c7919 */ /* 0x000f2c0000002100 */
[----:B------:R-:W4:Y:S08]  /*0100*/  S2UR UR38, SR_CTAID.X ;  /* 0x00000000002679c3 */ /* 0x000f300000002500 */
[----:B------:R-:W4:Y:S01]  /*0110*/  S2UR UR19, SR_CgaCtaId ;  /* 0x00000000001379c3 */ /* 0x000f220000008800 */
[----:B------:R-:W-:Y:S01]  /*0120*/  UIADD3 UR36, UPT, UPT, UR31, -0x3, URZ ;  /* 0xfffffffd1f247890 */ /* 0x000fe2000fffe0ff */
[----:B-1----:R1:W5:Y:S01]  /*0130*/  LDG.E R2, desc[UR32][R2.64] ;  /* 0x0000002002027981 */ /* 0x002362000c1e1900 */
[----:B------:R-:W-:Y:S01]  /*0140*/  UMOV UR18, 0x400 ;  /* 0x0000040000127882 */ /* 0x000fe20000000000 */
[----:B------:R-:W-:Y:S01]  /*0150*/  UIADD3 UR35, UPT, UPT, UR31, -0x1, URZ ;  /* 0xffffffff1f237890 */ /* 0x000fe2000fffe0ff */
[----:B------:R-:W-:Y:S01]  /*0160*/  BSSY.RECONVERGENT B0, `(.L_x_0) ;  /* 0x000013c000007945 */ /* 0x000fe20003800200 */
[----:B------:R-:W-:Y:S01]  /*0170*/  USHF.R.U32.HI UR30, URZ, 0x1, UR31 ;  /* 0x00000001ff1e7899 */ /* 0x000fe2000801161f */
[----:B---3--:R-:W-:Y:S01]  /*0180*/  VIADD R6, R13, 0x2 ;  /* 0x000000020d067836 */ /* 0x008fe20000000000 */
[----:B------:R-:W-:-:S02]  /*0190*/  UMOV UR26, 0x1c ;  /* 0x0000001c001a7882 */ /* 0x000fc40000000000 */
[----:B------:R-:W-:Y:S01]  /*01a0*/  USHF.L.U32 UR34, UR30, 0x2, URZ ;  /* 0x000000021e227899 */ /* 0x000fe200080006ff */
[----:B------:R-:W-:Y:S01]  /*01b0*/  UMOV UR27, 0x0 ;  /* 0x00000000001b7882 */ /* 0x000fe20000000000 */
[----:B------:R-:W-:Y:S01]  /*01c0*/  UMOV UR28, 0x24 ;  /* 0x00000024001c7882 */ /* 0x000fe20000000000 */
[----:B------:R-:W-:Y:S01]  /*01d0*/  UMOV UR29, 0x0 ;  /* 0x00000000001d7882 */ /* 0x000fe20000000000 */
[----:B0-----:R-:W-:Y:S01]  /*01e0*/  IMAD R4, R8, UR37, R9 ;  /* 0x0000002508047c24 */ /* 0x001fe2000f8e0209 */
[----:B------:R-:W-:Y:S01]  /*01f0*/  UMOV UR4, 0x3c ;  /* 0x0000003c00047882 */ /* 0x000fe20000000000 */
[----:B-1----:R-:W-:Y:S01]  /*0200*/  VIADD R3, R9, 0x1 ;  /* 0x0000000109037836 */ /* 0x002fe20000000000 */
[----:B------:R-:W-:Y:S01]  /*0210*/  UMOV UR5, 0x0 ;  /* 0x0000000000057882 */ /* 0x000fe20000000000 */
[----:B----4-:R-:W-:Y:S01]  /*0220*/  IMAD R5, R13, UR38, RZ ;  /* 0x000000260d057c24 */ /* 0x010fe2000f8e02ff */
[----:B------:R-:W-:Y:S01]  /*0230*/  ISETP.NE.AND P0, PT, R4, UR36, PT ;  /* 0x0000002404007c0c */ /* 0x000fe2000bf05270 */
[----:B------:R-:W-:Y:S01]  /*0240*/  IMAD R7, R8, UR37, R3 ;  /* 0x0000002508077c24 */ /* 0x000fe2000f8e0203 */
[----:B------:R-:W-:Y:S01]  /*0250*/  UMOV UR6, 0x38 ;  /* 0x0000003800067882 */ /* 0x000fe20000000000 */
[----:B------:R-:W-:Y:S01]  /*0260*/  VIADD R4, R12, 0x1 ;  /* 0x000000010c047836 */ /* 0x000fe20000000000 */
[----:B------:R-:W-:Y:S01]  /*0270*/  ISETP.EQ.OR P0, PT, R3, UR37, !P0 ;  /* 0x0000002503007c0c */ /* 0x000fe2000c702670 */
[C---:B------:R-:W-:Y:S01]  /*0280*/  IMAD R3, R6.reuse, R9, R6 ;  /* 0x0000000906037224 */ /* 0x040fe200078e0206 */
[----:B------:R-:W-:Y:S01]  /*0290*/  ULEA UR19, UR19, UR18, 0x18 ;  /* 0x0000001213137291 */ /* 0x000fe2000f8ec0ff */
[--C-:B------:R-:W-:Y:S01]  /*02a0*/  IMAD.IADD R9, R5, 0x1, R12.reuse ;  /* 0x0000000105097824 */ /* 0x100fe200078e020c */
[----:B------:R-:W-:Y:S01]  /*02b0*/  ISETP.GE.U32.AND P2, PT, R7, UR35, PT ;  /* 0x0000002307007c0c */ /* 0x000fe2000bf46070 */
[----:B------:R-:W-:Y:S01]  /*02c0*/  IMAD.IADD R10, R3, 0x1, R12 ;  /* 0x00000001030a7824 */ /* 0x000fe200078e020c */
[----:B------:R-:W-:Y:S01]  /*02d0*/  IADD3 R11, PT, PT, R6, R3, RZ ;  /* 0x00000003060b7210 */ /* 0x000fe20007ffe0ff */
[----:B------:R-:W-:Y:S01]  /*02e0*/  UMOV UR7, 0x0 ;  /* 0x0000000000077882 */ /* 0x000fe20000000000 */
[----:B------:R-:W-:Y:S01]  /*02f0*/  LEA R8, R12, UR19, 0x2 ;  /* 0x000000130c087c11 */ /* 0x000fe2000f8e10ff */
[----:B------:R-:W-:Y:S01]  /*0300*/  UMOV UR8, 0xc ;  /* 0x0000000c00087882 */ /* 0x000fe20000000000 */
[----:B------:R-:W-:Y:S01]  /*0310*/  UMOV UR9, 0x0 ;  /* 0x0000000000097882 */ /* 0x000fe20000000000 */
[----:B------:R-:W-:Y:S01]  /*0320*/  UMOV UR10, 0x34 ;  /* 0x00000034000a7882 */ /* 0x000fe20000000000 */
[----:B------:R-:W-:Y:S01]  /*0330*/  LEA R3, R11, R8, 0x2 ;  /* 0x000000080b037211 */ /* 0x000fe200078e10ff */
[----:B------:R-:W-:Y:S01]  /*0340*/  IMAD.MOV.U32 R8, RZ, RZ, RZ ;  /* 0x000000ffff087224 */ /* 0x000fe200078e00ff */
[----:B------:R-:W-:Y:S01]  /*0350*/  UMOV UR11, 0x0 ;  /* 0x00000000000b7882 */ /* 0x000fe20000000000 */
        /* <DEDUP_REMOVED lines=12> */
[----:B------:R-:W-:-:S02]  /*0420*/  UIMAD.WIDE.U32 UR36, UR34, 0x6, UR26 ;  /* 0x00000006222478a5 */ /* 0x000fc4000f8e001a */
[----:B------:R-:W-:Y:S02]  /*0430*/  ULEA UR18, UR30, 0x10, 0x4 ;  /* 0x000000101e127891 */ /* 0x000fe4000f8e20ff */
[----:B------:R-:W-:Y:S02]  /*0440*/  UIMAD.WIDE.U32 UR4, UR34, 0xf, UR4 ;  /* 0x0000000f220478a5 */ /* 0x000fe4000f8e0004 */
[----:B------:R-:W-:Y:S02]  /*0450*/  UIMAD.WIDE.U32 UR6, UR34, 0xe, UR6 ;  /* 0x0000000e220678a5 */ /* 0x000fe4000f8e0006 */
[----:B------:R-:W-:Y:S02]  /*0460*/  UIMAD.WIDE.U32 UR8, UR34, 0x2, UR8 ;  /* 0x00000002220878a5 */ /* 0x000fe4000f8e0008 */
[----:B------:R-:W-:Y:S02]  /*0470*/  UIMAD.WIDE.U32 UR10, UR34, 0xd, UR10 ;  /* 0x0000000d220a78a5 */ /* 0x000fe4000f8e000a */
[----:B------:R-:W-:-:S02]  /*0480*/  UIMAD.WIDE.U32 UR12, UR34, 0x3, UR12 ;  /* 0x00000003220c78a5 */ /* 0x000fc4000f8e000c */
[----:B------:R-:W-:Y:S02]  /*0490*/  UIMAD.WIDE.U32 UR14, UR34, 0xc, UR14 ;  /* 0x0000000c220e78a5 */ /* 0x000fe4000f8e000e */
[----:B------:R-:W-:Y:S02]  /*04a0*/  UIMAD.WIDE.U32 UR16, UR34, 0x4, UR16 ;  /* 0x00000004221078a5 */ /* 0x000fe4000f8e0010 */
[----:B------:R-:W-:Y:S02]  /*04b0*/  UIMAD.WIDE.U32 UR20, UR34, 0xb, UR20 ;  /* 0x0000000b221478a5 */ /* 0x000fe4000f8e0014 */
[----:B------:R-:W-:Y:S02]  /*04c0*/  UIMAD.WIDE.U32 UR22, UR34, 0x5, UR22 ;  /* 0x00000005221678a5 */ /* 0x000fe4000f8e0016 */
[----:B------:R-:W-:Y:S02]  /*04d0*/  UIMAD.WIDE.U32 UR24, UR34, 0xa, UR24 ;  /* 0x0000000a221878a5 */ /* 0x000fe4000f8e0018 */
[----:B------:R-:W-:Y:S01]  /*04e0*/  UIMAD.WIDE.U32 UR26, UR34, 0x7, UR26 ;  /* 0x00000007221a78a5 */ /* 0x000fe2000f8e001a */
[----:B--2---:R-:W-:-:S02]  /*04f0*/  VIADD R6, R0, 0xfffffffd ;  /* 0xfffffffd00067836 */ /* 0x004fc40000000000 */
[----:B------:R-:W-:-:S03]  /*0500*/  IMAD R11, R0, R7, -R0 ;  /* 0x00000007000b7224 */ /* 0x000fc600078e0a00 */
[----:B------:R-:W-:Y:S01]  /*0510*/  ISETP.NE.AND P1, PT, R9, R6, PT ;  /* 0x000000060900720c */ /* 0x000fe20003f25270 */
[----:B------:R-:W-:Y:S01]  /*0520*/  IMAD R6, R13, UR38, R4 ;  /* 0x000000260d067c24 */ /* 0x000fe2000f8e0204 */
[----:B------:R-:W-:Y:S01]  /*0530*/  UIMAD.WIDE.U32 UR38, UR34, 0x9, UR28 ;  /* 0x00000009222678a5 */ /* 0x000fe2000f8e001c */
[----:B------:R-:W-:Y:S01]  /*0540*/  VIADD R9, R0, 0xffffffff ;  /* 0xffffffff00097836 */ /* 0x000fe20000000000 */
[----:B------:R-:W-:Y:S01]  /*0550*/  ISETP.EQ.OR P1, PT, R4, R13, !P1 ;  /* 0x0000000d0400720c */ /* 0x000fe20004f22670 */
[CC--:B------:R-:W-:Y:S01]  /*0560*/  IMAD R4, R0.reuse, R7.reuse, R5 ;  /* 0x0000000700047224 */ /* 0x0c0fe200078e0205 */
[----:B------:R-:W-:Y:S01]  /*0570*/  UIMAD.WIDE.U32 UR28, UR34, 0x8, UR28 ;  /* 0x00000008221c78a5 */ /* 0x000fe2000f8e001c */
[----:B------:R-:W-:Y:S01]  /*0580*/  IMAD R5, R0, R7, R6 ;  /* 0x0000000700057224 */ /* 0x000fe200078e0206 */
[C---:B------:R-:W-:Y:S01]  /*0590*/  ISETP.LT.AND P2, PT, R6.reuse, R9, !P2 ;  /* 0x000000090600720c */ /* 0x040fe20005741270 */
[----:B------:R-:W-:Y:S01]  /*05a0*/  IMAD.IADD R6, R6, 0x1, R11 ;  /* 0x0000000106067824 */ /* 0x000fe200078e020b */
[----:B------:R-:W-:-:S11]  /*05b0*/  LEA R7, R10, UR19, 0x2 ;  /* 0x000000130a077c11 */ /* 0x000fd6000f8e10ff */
.L_x_10:
[----:B01234-:R-:W-:Y:S05]  /*05c0*/  @!P2 BRA `(.L_x_1) ;  /* 0x00000004000ca947 */ /* 0x01ffea0003800000 */
[----:B------:R-:W0:Y:S01]  /*05d0*/  S2R R10, SR_TID.X ;  /* 0x00000000000a7919 */ /* 0x000e220000002100 */
[----:B------:R-:W1:Y:S01]  /*05e0*/  LDC.64 R12, c[0x0][0x380] ;  /* 0x0000e000ff0c7b82 */ /* 0x000e620000000a00 */
[----:B------:R-:W-:Y:S01]  /*05f0*/  IMAD R21, R0, UR31, RZ ;  /* 0x0000001f00157c24 */ /* 0x000fe2000f8e02ff */
[----:B------:R-:W2:Y:S03]  /*0600*/  S2R R9, SR_TID.Y ;  /* 0x0000000000097919 */ /* 0x000ea60000002200 */
[----:B------:R-:W-:-:S05]  /*0610*/  IMAD R17, R21, R8, R21 ;  /* 0x0000000815117224 */ /* 0x000fca00078e0215 */
[----:B------:R-:W-:Y:S02]  /*0620*/  IADD3 R23, PT, PT, R5, R17, RZ ;  /* 0x0000001105177210 */ /* 0x000fe40007ffe0ff */
[----:B0-----:R-:W-:-:S03]  /*0630*/  ISETP.NE.AND P3, PT, R10, RZ, PT ;  /* 0x000000ff0a00720c */ /* 0x001fc60003f65270 */
[----:B-1----:R-:W-:Y:S01]  /*0640*/  IMAD.WIDE R10, R23, 0x4, R12 ;  /* 0x00000004170a7825 */ /* 0x002fe200078e020c */
[----:B--2---:R-:W-:-:S04]  /*0650*/  ISETP.NE.AND P4, PT, R9, RZ, PT ;  /* 0x000000ff0900720c */ /* 0x004fc80003f85270 */
[----:B------:R-:W2:Y:S01]  /*0660*/  LDG.E R22, desc[UR32][R10.64] ;  /* 0x000000200a167981 */ /* 0x000ea2000c1e1900 */
[----:B------:R-:W-:-:S03]  /*0670*/  @P0 IMAD.WIDE R18, R0, 0x4, R10 ;  /* 0x0000000400120825 */ /* 0x000fc600078e020a */
[----:B------:R0:W3:Y:S01]  /*0680*/  @P1 LDG.E R24, desc[UR32][R10.64+0x4] ;  /* 0x000004200a181981 */ /* 0x0000e2000c1e1900 */
[----:B------:R-:W-:-:S03]  /*0690*/  @!P3 IMAD.IADD R15, R4, 0x1, R17 ;  /* 0x00000001040fb824 */ /* 0x000fc600078e0211 */
[----:B------:R-:W4:Y:S01]  /*06a0*/  @P0 LDG.E R18, desc[UR32][R18.64] ;  /* 0x0000002012120981 */ /* 0x000f22000c1e1900 */
[----:B------:R-:W-:Y:S02]  /*06b0*/  @!P4 IMAD.IADD R17, R6, 0x1, R17 ;  /* 0x000000010611c824 */ /* 0x000fe400078e0211 */
[----:B------:R-:W-:-:S04]  /*06c0*/  @!P3 IMAD.WIDE.U32 R14, R15, 0x4, R12 ;  /* 0x000000040f0eb825 */ /* 0x000fc800078e000c */
[----:B------:R-:W-:Y:S02]  /*06d0*/  @!P4 IMAD.WIDE R16, R17, 0x4, R12 ;  /* 0x000000041110c825 */ /* 0x000fe400078e020c */
[----:B------:R1:W3:Y:S04]  /*06e0*/  @!P3 LDG.E R14, desc[UR32][R14.64] ;  /* 0x000000200e0eb981 */ /* 0x0002e8000c1e1900 */
[----:B------:R-:W4:Y:S01]  /*06f0*/  @!P4 LDG.E R16, desc[UR32][R16.64] ;  /* 0x000000201010c981 */ /* 0x000f22000c1e1900 */
[----:B------:R-:W-:-:S04]  /*0700*/  IMAD R25, R21, R8, R5 ;  /* 0x0000000815197224 */ /* 0x000fc800078e0205 */
[----:B------:R-:W-:-:S04]  /*0710*/  IMAD.WIDE R12, R25, 0x4, R12 ;  /* 0x00000004190c7825 */ /* 0x000fc800078e020c */
[----:B------:R-:W-:Y:S02]  /*0720*/  IMAD.WIDE R20, R21, 0x4, R10 ;  /* 0x0000000415147825 */ /* 0x000fe400078e020a */
[----:B------:R4:W4:Y:S04]  /*0730*/  LDG.E R12, desc[UR32][R12.64] ;  /* 0x000000200c0c7981 */ /* 0x000928000c1e1900 */
[----:B------:R-:W4:Y:S01]  /*0740*/  LDG.E R20, desc[UR32][R20.64] ;  /* 0x0000002014147981 */ /* 0x000f22000c1e1900 */
[----:B------:R-:W1:Y:S01]  /*0750*/  S2R R26, SR_CgaCtaId ;  /* 0x00000000001a7919 */ /* 0x000e620000008800 */
[----:B0-----:R-:W0:Y:S01]  /*0760*/  @!P3 LDC R10, c[0x0][0x360] ;  /* 0x0000d800ff0abb82 */ /* 0x001e220000000800 */
[----:B------:R-:W1:Y:S07]  /*0770*/  S2R R25, SR_TID.X ;  /* 0x0000000000197919 */ /* 0x000e6e0000002100 */
[----:B------:R-:W1:Y:S01]  /*0780*/  S2UR UR30, SR_CgaCtaId ;  /* 0x00000000001e79c3 */ /* 0x000e620000008800 */
[----:B------:R-:W-:Y:S01]  /*0790*/  MOV R11, 0x400 ;  /* 0x00000400000b7802 */ /* 0x000fe20000000f00 */
[----:B------:R-:W-:Y:S01]  /*07a0*/  UMOV UR19, 0x400 ;  /* 0x0000040000137882 */ /* 0x000fe20000000000 */
[----:B------:R-:W1:Y:S01]  /*07b0*/  S2R R28, SR_TID.X ;  /* 0x00000000001c7919 */ /* 0x000e620000002100 */
[----:B0-----:R-:W-:-:S05]  /*07c0*/  @!P3 IADD3 R10, PT, PT, R10, 0x2, RZ ;  /* 0x000000020a0ab810 */ /* 0x001fca0007ffe0ff */
[----:B------:R-:W-:Y:S01]  /*07d0*/  @!P3 IMAD R10, R10, R9, R10 ;  /* 0x000000090a0ab224 */ /* 0x000fe200078e020a */
[----:B-1----:R-:W-:Y:S01]  /*07e0*/  LEA R15, R26, R11, 0x18 ;  /* 0x0000000b1a0f7211 */ /* 0x002fe200078ec0ff */
[----:B------:R-:W-:-:S04]  /*07f0*/  ULEA UR19, UR30, UR19, 0x18 ;  /* 0x000000131e137291 */ /* 0x000fc8000f8ec0ff */
[----:B------:R-:W-:Y:S02]  /*0800*/  @!P3 IMAD R11, R10, 0x4, R15 ;  /* 0x000000040a0bb824 */ /* 0x000fe400078e020f */
[----:B------:R-:W-:Y:S01]  /*0810*/  LEA R25, R25, UR19, 0x2 ;  /* 0x0000001319197c11 */ /* 0x000fe2000f8e10ff */
[----:B------:R-:W-:Y:S05]  /*0820*/  WARPSYNC.ALL ;  /* 0x0000000000007948 */ /* 0x000fea0003800000 */
[----:B------:R-:W0:Y:S02]  /*0830*/  LDCU UR19, c[0x0][0x360] ;  /* 0x00006c00ff1377ac */ /* 0x000e240008000800 */
[----:B0-----:R-:W-:-:S06]  /*0840*/  UIADD3 UR19, UPT, UPT, UR19, 0x2, URZ ;  /* 0x0000000213137890 */ /* 0x001fcc000fffe0ff */
[----:B------:R-:W-:-:S04]  /*0850*/  IMAD R10, R9, UR19, R28 ;  /* 0x00000013090a7c24 */ /* 0x000fc8000f8e021c */
[----:B------:R-:W-:Y:S01]  /*0860*/  IMAD R15, R10, 0x4, R15 ;  /* 0x000000040a0f7824 */ /* 0x000fe200078e020f */
[----:B--2---:R-:W-:Y:S04]  /*0870*/  STS [R7+0x4], R22 ;  /* 0x0000041607007388 */ /* 0x004fe80000000800 */
[----:B---3--:R0:W-:Y:S04]  /*0880*/  @!P3 STS [R11], R14 ;  /* 0x0000000e0b00b388 */ /* 0x0081e80000000800 */
[----:B----4-:R-:W-:Y:S04]  /*0890*/  @!P4 STS [R25+0x4], R16 ;  /* 0x000004101900c388 */ /* 0x010fe80000000800 */
[----:B------:R-:W-:Y:S01]  /*08a0*/  @P1 STS [R7+0x8], R24 ;  /* 0x0000081807001388 */ /* 0x000fe20000000800 */
[----:B0-----:R-:W0:Y:S03]  /*08b0*/  LDC.64 R10, c[0x0][0x388] ;  /* 0x0000e200ff0a7b82 */ /* 0x001e260000000a00 */
[----:B------:R-:W-:Y:S05]  /*08c0*/  @P0 STS [R3+0x4], R18 ;  /* 0x0000041203000388 */ /* 0x000fea0000000800 */
[----:B------:R-:W-:Y:S06]  /*08d0*/  BAR.SYNC.DEFER_BLOCKING 0x0 ;  /* 0x0000000000007b1d */ /* 0x000fec0000010000 */
[----:B------:R-:W1:Y:S04]  /*08e0*/  LDS R9, [R7+0x4] ;  /* 0x0000040007097984 */ /* 0x000e680000000800 */
[----:B------:R-:W2:Y:S04]  /*08f0*/  LDS R13, [R7] ;  /* 0x00000000070d7984 */ /* 0x000ea80000000800 */
[----:B------:R-:W3:Y:S04]  /*0900*/  LDS R26, [R7+0x8] ;  /* 0x00000800071a7984 */ /* 0x000ee80000000800 */
[----:B------:R-:W4:Y:S04]  /*0910*/  LDS R15, [R15+0x4] ;  /* 0x000004000f0f7984 */ /* 0x000f280000000800 */
[----:B------:R-:W4:Y:S01]  /*0920*/  LDS R17, [R3+0x4] ;  /* 0x0000040003117984 */ /* 0x000f220000000800 */
[----:B0-----:R-:W-:-:S04]  /*0930*/  IMAD.WIDE R10, R23, 0x4, R10 ;  /* 0x00000004170a7825 */ /* 0x001fc800078e020a */
[----:B-1----:R-:W-:-:S04]  /*0940*/  FADD R14, R9, R9 ;  /* 0x00000009090e7221 */ /* 0x002fc80000000000 */
[--C-:B--2---:R-:W-:Y:S01]  /*0950*/  FADD R13, R13, -R14.reuse ;  /* 0x8000000e0d0d7221 */ /* 0x104fe20000000000 */
[----:B------:R-:W-:-:S03]  /*0960*/  FADD R19, R12, -R14 ;  /* 0x8000000e0c137221 */ /* 0x000fc60000000000 */
[----:B---3--:R-:W-:Y:S01]  /*0970*/  FADD R13, R13, R26 ;  /* 0x0000001a0d0d7221 */ /* 0x008fe20000000000 */
[----:B----4-:R-:W-:-:S03]  /*0980*/  FADD R16, -R14, R15 ;  /* 0x0000000f0e107221 */ /* 0x010fc60000000100 */
[----:B-----5:R-:W-:Y:S01]  /*0990*/  FFMA R12, R2, R13, R9 ;  /* 0x0000000d020c7223 */ /* 0x020fe20000000009 */
[----:B------:R-:W-:Y:S01]  /*09a0*/  FADD R17, R16, R17 ;  /* 0x0000001110117221 */ /* 0x000fe20000000000 */
[----:B------:R-:W-:-:S03]  /*09b0*/  FADD R19, R20, R19 ;  /* 0x0000001314137221 */ /* 0x000fc60000000000 */
[----:B------:R-:W-:-:S04]  /*09c0*/  FFMA R12, R2, R17, R12 ;  /* 0x00000011020c7223 */ /* 0x000fc8000000000c */
[----:B------:R-:W-:-:S05]  /*09d0*/  FFMA R19, R2, R19, R12 ;  /* 0x0000001302137223 */ /* 0x000fca000000000c */
[----:B------:R0:W-:Y:S01]  /*09e0*/  STG.E desc[UR32][R10.64], R19 ;  /* 0x000000130a007986 */ /* 0x0001e2000c101920 */
[----:B------:R-:W-:Y:S06]  /*09f0*/  BAR.SYNC.DEFER_BLOCKING 0x0 ;  /* 0x0000000000007b1d */ /* 0x000fec0000010000 */
.L_x_1:
[----:B------:R-:W-:Y:S01]  /*0a00*/  HFMA2 R9, -RZ, RZ, 0, 0 ;  /* 0x00000000ff097431 */ /* 0x000fe200000001ff */
[----:B------:R-:W-:Y:S06]  /*0a10*/  BSSY.RECONVERGENT B1, `(.L_x_2) ;  /* 0x00000ac000017945 */ /* 0x000fec0003800200 */
.L_x_9:
[----:B------:R-:W-:Y:S01]  /*0a20*/  USHF.R.U32.HI UR19, URZ, 0x1, UR31 ;  /* 0x00000001ff137899 */ /* 0x000fe2000801161f */
[----:B------:R-:W-:Y:S01]  /*0a30*/  IMAD.MOV.U32 R20, RZ, RZ, RZ ;  /* 0x000000ffff147224 */ /* 0x000fe200078e00ff */
[----:B------:R-:W-:-:S04]  /*0a40*/  UISETP.GE.U32.AND UP0, UPT, UR31, 0x10, UPT ;  /* 0x000000101f00788c */ /* 0x000fc8000bf06070 */
[----:B0-234-:R-:W-:-:S04]  /*0a50*/  IMAD.U32 R10, RZ, RZ, UR19 ;  /* 0x00000013ff0a7e24 */ /* 0x01dfc8000f8e00ff */
[----:B------:R-:W-:-:S04]  /*0a60*/  VIADD R10, R10, 0x1 ;  /* 0x000000010a0a7836 */ /* 0x000fc80000000000 */
[----:B------:R-:W-:-:S04]  /*0a70*/  IMAD R12, R10, UR31, RZ ;  /* 0x0000001f0a0c7c24 */ /* 0x000fc8000f8e02ff */
[----:B------:R-:W-:Y:S01]  /*0a80*/  IMAD R11, R12, R9, UR19 ;  /* 0x000000130c0b7e24 */ /* 0x000fe2000f8e0209 */
[----:B------:R-:W-:-:S04]  /*0a90*/  IADD3 R9, PT, PT, R9, 0x1, RZ ;  /* 0x0000000109097810 */ /* 0x000fc80007ffe0ff */
[----:B------:R-:W-:Y:S01]  /*0aa0*/  ISETP.NE.AND P3, PT, R9, UR31, PT ;  /* 0x0000001f09007c0c */ /* 0x000fe2000bf65270 */
[----:B-1----:R-:W-:-:S12]  /*0ab0*/  BRA.U !UP0, `(.L_x_3) ;  /* 0x0000000508307547 */ /* 0x002fd8000b800000 */
[----:B------:R-:W0:Y:S01]  /*0ac0*/  LDC.64 R12, c[0x0][0x388] ;  /* 0x0000e200ff0c7b82 */ /* 0x000e220000000a00 */
[----:B------:R-:W-:Y:S01]  /*0ad0*/  ULOP3.LUT UR19, UR31, 0x7ffffff0, URZ, 0xc0, !UPT ;  /* 0x7ffffff01f137892 */ /* 0x000fe2000f8ec0ff */
[----:B------:R-:W-:Y:S01]  /*0ae0*/  BSSY.RECONVERGENT B2, `(.L_x_4) ;  /* 0x0000047000027945 */ /* 0x000fe20003800200 */
[----:B------:R-:W-:Y:S02]  /*0af0*/  IMAD.MOV.U32 R27, RZ, RZ, R11 ;  /* 0x000000ffff1b7224 */ /* 0x000fe400078e000b */
[----:B------:R-:W-:-:S06]  /*0b00*/  UIADD3 UR19, UPT, UPT, -UR19, URZ, URZ ;  /* 0x000000ff13137290 */ /* 0x000fcc000fffe1ff */
[----:B------:R-:W-:-:S07]  /*0b10*/  MOV R26, UR19 ;  /* 0x00000013001a7c02 */ /* 0x000fce0008000f00 */
.L_x_5:
[----:B01----:R-:W-:-:S05]  /*0b20*/  IMAD.WIDE R14, R27, 0x4, R12 ;  /* 0x000000041b0e7825 */ /* 0x003fca00078e020c */
[----:B------:R-:W2:Y:S01]  /*0b30*/  LDG.E R23, desc[UR32][R14.64] ;  /* 0x000000200e177981 */ /* 0x000ea2000c1e1900 */
[----:B------:R-:W-:-:S05]  /*0b40*/  IADD3 R24, P4, PT, R14, UR34, RZ ;  /* 0x000000220e187c10 */ /* 0x000fca000ff9e0ff */
[----:B------:R-:W-:Y:S01]  /*0b50*/  IMAD.X R25, RZ, RZ, R15, P4 ;  /* 0x000000ffff197224 */ /* 0x000fe200020e060f */
[C---:B------:R-:W-:Y:S01]  /*0b60*/  IADD3 R20, P4, PT, R14.reuse, UR8, RZ ;  /* 0x000000080e147c10 */ /* 0x040fe2000ff9e0ff */
[----:B--2---:R-:W-:Y:S04]  /*0b70*/  STG.E desc[UR32][R14.64+0x4], R23 ;  /* 0x000004170e007986 */ /* 0x004fe8000c101920 */
[----:B------:R-:W2:Y:S01]  /*0b80*/  LDG.E R29, desc[UR32][R24.64+0x4] ;  /* 0x00000420181d7981 */ /* 0x000ea2000c1e1900 */
[C---:B------:R-:W-:Y:S02]  /*0b90*/  IADD3.X R21, PT, PT, R15.reuse, UR9, RZ, P4, !PT ;  /* 0x000000090f157c10 */ /* 0x040fe4000a7fe4ff */
[----:B------:R-:W-:Y:S01]  /*0ba0*/  IADD3 R16, P4, PT, R14, UR12, RZ ;  /* 0x0000000c0e107c10 */ /* 0x000fe2000ff9e0ff */
[----:B--2---:R0:W-:Y:S04]  /*0bb0*/  STG.E desc[UR32][R24.64+0x8], R29 ;  /* 0x0000081d18007986 */ /* 0x0041e8000c101920 */
[----:B------:R-:W2:Y:S01]  /*0bc0*/  LDG.E R28, desc[UR32][R20.64+-0x4] ;  /* 0xfffffc20141c7981 */ /* 0x000ea2000c1e1900 */
[----:B------:R-:W-:-:S02]  /*0bd0*/  IADD3.X R17, PT, PT, R15, UR13, RZ, P4, !PT ;  /* 0x0000000d0f117c10 */ /* 0x000fc4000a7fe4ff */
[C---:B------:R-:W-:Y:S01]  /*0be0*/  IADD3 R18, P4, PT, R14.reuse, UR16, RZ ;  /* 0x000000100e127c10 */ /* 0x040fe2000ff9e0ff */
[----:B--2---:R1:W-:Y:S04]  /*0bf0*/  STG.E desc[UR32][R20.64], R28 ;  /* 0x0000001c14007986 */ /* 0x0043e8000c101920 */
[----:B0-----:R-:W2:Y:S01]  /*0c00*/  LDG.E R29, desc[UR32][R16.64+-0x4] ;  /* 0xfffffc20101d7981 */ /* 0x001ea2000c1e1900 */
[C---:B------:R-:W-:Y:S02]  /*0c10*/  IADD3.X R19, PT, PT, R15.reuse, UR17, RZ, P4, !PT ;  /* 0x000000110f137c10 */ /* 0x040fe4000a7fe4ff */
[----:B------:R-:W-:Y:S01]  /*0c20*/  IADD3 R22, P4, PT, R14, UR22, RZ ;  /* 0x000000160e167c10 */ /* 0x000fe2000ff9e0ff */
[----:B--2---:R0:W-:Y:S04]  /*0c30*/  STG.E desc[UR32][R16.64], R29 ;  /* 0x0000001d10007986 */ /* 0x0041e8000c101920 */
[----:B-1----:R-:W2:Y:S01]  /*0c40*/  LDG.E R28, desc[UR32][R18.64+-0x4] ;  /* 0xfffffc20121c7981 */ /* 0x002ea2000c1e1900 */
        /* <DEDUP_REMOVED lines=35> */
[----:B------:R-:W2:Y:S01]  /*0e80*/  LDG.E R23, desc[UR32][R16.64] ;  /* 0x0000002010177981 */ /* 0x000ea2000c1e1900 */
[C---:B------:R-:W-:Y:S02]  /*0e90*/  IADD3.X R19, PT, PT, R15.reuse, UR7, RZ, P4, !PT ;  /* 0x000000070f137c10 */ /* 0x040fe4000a7fe4ff */
[----:B------:R-:W-:Y:S01]  /*0ea0*/  IADD3 R14, P4, PT, R14, UR4, RZ ;  /* 0x000000040e0e7c10 */ /* 0x000fe2000ff9e0ff */
[----:B--2---:R1:W-:Y:S04]  /*0eb0*/  STG.E desc[UR32][R16.64+0x4], R23 ;  /* 0x0000041710007986 */ /* 0x0043e8000c101920 */
[----:B------:R-:W2:Y:S01]  /*0ec0*/  LDG.E R22, desc[UR32][R18.64] ;  /* 0x0000002012167981 */ /* 0x000ea2000c1e1900 */
[----:B------:R-:W-:-:S03]  /*0ed0*/  IADD3.X R15, PT, PT, R15, UR5, RZ, P4, !PT ;  /* 0x000000050f0f7c10 */ /* 0x000fc6000a7fe4ff */
[----:B--2---:R1:W-:Y:S04]  /*0ee0*/  STG.E desc[UR32][R18.64+0x4], R22 ;  /* 0x0000041612007986 */ /* 0x0043e8000c101920 */
[----:B0-----:R-:W2:Y:S01]  /*0ef0*/  LDG.E R25, desc[UR32][R14.64] ;  /* 0x000000200e197981 */ /* 0x001ea2000c1e1900 */
[----:B------:R-:W-:Y:S01]  /*0f00*/  VIADD R26, R26, 0x10 ;  /* 0x000000101a1a7836 */ /* 0x000fe20000000000 */
[----:B------:R-:W-:-:S04]  /*0f10*/  IADD3 R27, PT, PT, R27, UR18, RZ ;  /* 0x000000121b1b7c10 */ /* 0x000fc8000fffe0ff */
[----:B------:R-:W-:Y:S01]  /*0f20*/  ISETP.NE.AND P4, PT, R26, RZ, PT ;  /* 0x000000ff1a00720c */ /* 0x000fe20003f85270 */
[----:B--2---:R1:W-:-:S12]  /*0f30*/  STG.E desc[UR32][R14.64+0x4], R25 ;  /* 0x000004190e007986 */ /* 0x0043d8000c101920 */
[----:B------:R-:W-:Y:S05]  /*0f40*/  @P4 BRA `(.L_x_5) ;  /* 0xfffffff800f44947 */ /* 0x000fea000383ffff */
[----:B------:R-:W-:Y:S05]  /*0f50*/  BSYNC.RECONVERGENT B2 ;  /* 0x0000000000027941 */ /* 0x000fea0003800200 */
.L_x_4:
[----:B------:R-:W-:-:S06]  /*0f60*/  ULOP3.LUT UR19, UR31, 0x7ffffff0, URZ, 0xc0, !UPT ;  /* 0x7ffffff01f137892 */ /* 0x000fcc000f8ec0ff */
[----:B-1----:R-:W-:-:S07]  /*0f70*/  IMAD.U32 R20, RZ, RZ, UR19 ;  /* 0x00000013ff147e24 */ /* 0x002fce000f8e00ff */
.L_x_3:
[----:B------:R-:W-:-:S04]  /*0f80*/  ULOP3.LUT UR19, UR31, 0xf, URZ, 0xc0, !UPT ;  /* 0x0000000f1f137892 */ /* 0x000fc8000f8ec0ff */
[----:B------:R-:W-:-:S09]  /*0f90*/  UISETP.NE.AND UP0, UPT, UR19, URZ, UPT ;  /* 0x000000ff1300728c */ /* 0x000fd2000bf05270 */
[----:B------:R-:W-:Y:S05]  /*0fa0*/  BRA.U !UP0, `(.L_x_6) ;  /* 0x0000000508447547 */ /* 0x000fea000b800000 */
[----:B------:R-:W-:Y:S02]  /*0fb0*/  UIADD3 UR19, UPT, UPT, UR19, -0x1, URZ ;  /* 0xffffffff13137890 */ /* 0x000fe4000fffe0ff */
[----:B------:R-:W-:Y:S02]  /*0fc0*/  ULOP3.LUT UR30, UR31, 0x7, URZ, 0xc0, !UPT ;  /* 0x000000071f1e7892 */ /* 0x000fe4000f8ec0ff */
[----:B------:R-:W-:Y:S02]  /*0fd0*/  UISETP.GE.U32.AND UP0, UPT, UR19, 0x7, UPT ;  /* 0x000000071300788c */ /* 0x000fe4000bf06070 */
[----:B------:R-:W-:-:S07]  /*0fe0*/  UISETP.NE.AND UP1, UPT, UR30, URZ, UPT ;  /* 0x000000ff1e00728c */ /* 0x000fce000bf25270 */
[----:B------:R-:W-:Y:S05]  /*0ff0*/  BRA.U !UP0, `(.L_x_7) ;  /* 0x0000000108887547 */ /* 0x000fea000b800000 */
[----:B------:R-:W0:Y:S01]  /*1000*/  LDC.64 R18, c[0x0][0x388] ;  /* 0x0000e200ff127b82 */ /* 0x000e220000000a00 */
[----:B------:R-:W-:-:S04]  /*1010*/  IMAD R13, R10, R20, R11 ;  /* 0x000000140a0d7224 */ /* 0x000fc800078e020b */
[----:B0-----:R-:W-:-:S05]  /*1020*/  IMAD.WIDE R18, R13, 0x4, R18 ;  /* 0x000000040d127825 */ /* 0x001fca00078e0212 */
[----:B------:R-:W2:Y:S01]  /*1030*/  LDG.E R21, desc[UR32][R18.64] ;  /* 0x0000002012157981 */ /* 0x000ea2000c1e1900 */
[----:B------:R-:W-:-:S05]  /*1040*/  IADD3 R22, P4, PT, R18, UR34, RZ ;  /* 0x0000002212167c10 */ /* 0x000fca000ff9e0ff */
[----:B------:R-:W-:Y:S01]  /*1050*/  IMAD.X R23, RZ, RZ, R19, P4 ;  /* 0x000000ffff177224 */ /* 0x000fe200020e0613 */
[----:B------:R-:W-:Y:S01]  /*1060*/  IADD3 R16, P4, PT, R22, UR34, RZ ;  /* 0x0000002216107c10 */ /* 0x000fe2000ff9e0ff */
[----:B--2---:R0:W-:Y:S04]  /*1070*/  STG.E desc[UR32][R18.64+0x4], R21 ;  /* 0x0000041512007986 */ /* 0x0041e8000c101920 */
[----:B------:R-:W2:Y:S01]  /*1080*/  LDG.E R25, desc[UR32][R22.64+0x4] ;  /* 0x0000042016197981 */ /* 0x000ea2000c1e1900 */
[----:B------:R-:W-:Y:S02]  /*1090*/  IADD3.X R17, PT, PT, RZ, R23, RZ, P4, !PT ;  /* 0x00000017ff117210 */ /* 0x000fe400027fe4ff */
[----:B------:R-:W-:Y:S01]  /*10a0*/  IADD3 R12, P4, PT, R16, UR34, RZ ;  /* 0x00000022100c7c10 */ /* 0x000fe2000ff9e0ff */
[----:B--2---:R1:W-:Y:S04]  /*10b0*/  STG.E desc[UR32][R22.64+0x8], R25 ;  /* 0x0000081916007986 */ /* 0x0043e8000c101920 */
[----:B------:R-:W2:Y:S01]  /*10c0*/  LDG.E R27, desc[UR32][R16.64+0x8] ;  /* 0x00000820101b7981 */ /* 0x000ea2000c1e1900 */
[----:B------:R-:W-:Y:S01]  /*10d0*/  IMAD.X R13, RZ, RZ, R17, P4 ;  /* 0x000000ffff0d7224 */ /* 0x000fe200020e0611 */
[----:B------:R-:W-:-:S02]  /*10e0*/  IADD3 R14, P4, PT, R12, UR34, RZ ;  /* 0x000000220c0e7c10 */ /* 0x000fc4000ff9e0ff */
[----:B--2---:R2:W-:Y:S04]  /*10f0*/  STG.E desc[UR32][R16.64+0xc], R27 ;  /* 0x00000c1b10007986 */ /* 0x0045e8000c101920 */
[----:B------:R-:W3:Y:S01]  /*1100*/  LDG.E R29, desc[UR32][R12.64+0xc] ;  /* 0x00000c200c1d7981 */ /* 0x000ee2000c1e1900 */
[----:B------:R-:W-:Y:S01]  /*1110*/  IMAD.X R15, RZ, RZ, R13, P4 ;  /* 0x000000ffff0f7224 */ /* 0x000fe200020e060d */
[----:B0-----:R-:W-:Y:S02]  /*1120*/  IADD3 R18, P4, PT, R14, UR34, RZ ;  /* 0x000000220e127c10 */ /* 0x001fe4000ff9e0ff */
[----:B---3--:R0:W-:Y:S04]  /*1130*/  STG.E desc[UR32][R12.64+0x10], R29 ;  /* 0x0000101d0c007986 */ /* 0x0081e8000c101920 */
[----:B------:R-:W3:Y:S01]  /*1140*/  LDG.E R21, desc[UR32][R14.64+0x10] ;  /* 0x000010200e157981 */ /* 0x000ee2000c1e1900 */
[----:B------:R-:W-:-:S02]  /*1150*/  IADD3.X R19, PT, PT, RZ, R15, RZ, P4, !PT ;  /* 0x0000000fff137210 */ /* 0x000fc400027fe4ff */
[----:B-1----:R-:W-:Y:S01]  /*1160*/  IADD3 R22, P4, PT, R18, UR34, RZ ;  /* 0x0000002212167c10 */ /* 0x002fe2000ff9e0ff */
[----:B---3--:R1:W-:Y:S04]  /*1170*/  STG.E desc[UR32][R14.64+0x14], R21 ;  /* 0x000014150e007986 */ /* 0x0083e8000c101920 */
[----:B------:R-:W3:Y:S01]  /*1180*/  LDG.E R25, desc[UR32][R18.64+0x14] ;  /* 0x0000142012197981 */ /* 0x000ee2000c1e1900 */
[----:B------:R-:W-:Y:S01]  /*1190*/  IMAD.X R23, RZ, RZ, R19, P4 ;  /* 0x000000ffff177224 */ /* 0x000fe200020e0613 */
[----:B--2---:R-:W-:Y:S02]  /*11a0*/  IADD3 R16, P4, PT, R22, UR34, RZ ;  /* 0x0000002216107c10 */ /* 0x004fe4000ff9e0ff */
[----:B---3--:R1:W-:Y:S04]  /*11b0*/  STG.E desc[UR32][R18.64+0x18], R25 ;  /* 0x0000181912007986 */ /* 0x0083e8000c101920 */
[----:B------:R-:W2:Y:S01]  /*11c0*/  LDG.E R27, desc[UR32][R22.64+0x18] ;  /* 0x00001820161b7981 */ /* 0x000ea2000c1e1900 */
[----:B------:R-:W-:-:S03]  /*11d0*/  IMAD.X R17, RZ, RZ, R23, P4 ;  /* 0x000000ffff117224 */ /* 0x000fc600020e0617 */
[----:B--2---:R1:W-:Y:S04]  /*11e0*/  STG.E desc[UR32][R22.64+0x1c], R27 ;  /* 0x00001c1b16007986 */ /* 0x0043e8000c101920 */
[----:B0-----:R-:W2:Y:S01]  /*11f0*/  LDG.E R13, desc[UR32][R16.64+0x1c] ;  /* 0x00001c20100d7981 */ /* 0x001ea2000c1e1900 */
[----:B------:R-:W-:-:S03]  /*1200*/  IADD3 R20, PT, PT, R20, 0x8, RZ ;  /* 0x0000000814147810 */ /* 0x000fc60007ffe0ff */
[----:B--2---:R1:W-:Y:S04]  /*1210*/  STG.E desc[UR32][R16.64+0x20], R13 ;  /* 0x0000200d10007986 */ /* 0x0043e8000c101920 */
.L_x_7:
[----:B------:R-:W-:Y:S05]  /*1220*/  BRA.U !UP1, `(.L_x_6) ;  /* 0x0000000109a47547 */ /* 0x000fea000b800000 */
[----:B------:R-:W-:Y:S02]  /*1230*/  UIADD3 UR19, UPT, UPT, UR30, -0x1, URZ ;  /* 0xffffffff1e137890 */ /* 0x000fe4000fffe0ff */
[----:B------:R-:W-:Y:S02]  /*1240*/  ULOP3.LUT UP1, URZ, UR31, 0x3, URZ, 0xc0, !UPT ;  /* 0x000000031fff7892 */ /* 0x000fe4000f82c0ff */
[----:B------:R-:W-:-:S09]  /*1250*/  UISETP.GE.U32.AND UP0, UPT, UR19, 0x3, UPT ;  /* 0x000000031300788c */ /* 0x000fd2000bf06070 */
[----:B------:R-:W-:Y:S05]  /*1260*/  BRA.U !UP0, `(.L_x_8) ;  /* 0x0000000108487547 */ /* 0x000fea000b800000 */
[----:B-1----:R-:W0:Y:S01]  /*1270*/  LDC.64 R16, c[0x0][0x388] ;  /* 0x0000e200ff107b82 */ /* 0x002e220000000a00 */
        /* <DEDUP_REMOVED lines=8> */
[----:B------:R-:W-:Y:S01]  /*1300*/  IMAD.X R15, RZ, RZ, R13, P4 ;  /* 0x000000ffff0f7224 */ /* 0x000fe200020e060d */
[----:B------:R-:W-:Y:S02]  /*1310*/  IADD3 R18, P4, PT, R14, UR34, RZ ;  /* 0x000000220e127c10 */ /* 0x000fe4000ff9e0ff */
[----:B--2---:R0:W-:Y:S04]  /*1320*/  STG.E desc[UR32][R12.64+0x8], R23 ;  /* 0x000008170c007986 */ /* 0x0041e8000c101920 */
[----:B------:R-:W2:Y:S01]  /*1330*/  LDG.E R25, desc[UR32][R14.64+0x8] ;  /* 0x000008200e197981 */ /* 0x000ea2000c1e1900 */
[----:B------:R-:W-:-:S03]  /*1340*/  IADD3.X R19, PT, PT, RZ, R15, RZ, P4, !PT ;  /* 0x0000000fff137210 */ /* 0x000fc600027fe4ff */
[----:B--2---:R0:W-:Y:S04]  /*1350*/  STG.E desc[UR32][R14.64+0xc], R25 ;  /* 0x00000c190e007986 */ /* 0x0041e8000c101920 */
[----:B------:R-:W2:Y:S01]  /*1360*/  LDG.E R27, desc[UR32][R18.64+0xc] ;  /* 0x00000c20121b7981 */ /* 0x000ea2000c1e1900 */
[----:B------:R-:W-:-:S03]  /*1370*/  VIADD R20, R20, 0x4 ;  /* 0x0000000414147836 */ /* 0x000fc60000000000 */
[----:B--2---:R0:W-:Y:S04]  /*1380*/  STG.E desc[UR32][R18.64+0x10], R27 ;  /* 0x0000101b12007986 */ /* 0x0041e8000c101920 */
.L_x_8:
[----:B------:R-:W-:Y:S05]  /*1390*/  BRA.U !UP1, `(.L_x_6) ;  /* 0x0000000109487547 */ /* 0x000fea000b800000 */
[----:B01----:R-:W0:Y:S01]  /*13a0*/  LDC.64 R12, c[0x0][0x388] ;  /* 0x0000e200ff0c7b82 */ /* 0x003e220000000a00 */
[----:B------:R-:W-:-:S04]  /*13b0*/  IMAD R11, R10, R20, R11 ;  /* 0x000000140a0b7224 */ /* 0x000fc800078e020b */
[----:B0-----:R-:W-:-:S05]  /*13c0*/  IMAD.WIDE R10, R11, 0x4, R12 ;  /* 0x000000040b0a7825 */ /* 0x001fca00078e020c */
[----:B------:R-:W2:Y:S01]  /*13d0*/  LDG.E R13, desc[UR32][R10.64] ;  /* 0x000000200a0d7981 */ /* 0x000ea2000c1e1900 */
[----:B------:R-:W-:-:S04]  /*13e0*/  ULOP3.LUT UR19, UR31, 0x3, URZ, 0xc0, !UPT ;  /* 0x000000031f137892 */ /* 0x000fc8000f8ec0ff */
[----:B------:R-:W-:Y:S01]  /*13f0*/  UISETP.NE.AND UP0, UPT, UR19, 0x1, UPT ;  /* 0x000000011300788c */ /* 0x000fe2000bf05270 */
[----:B--2---:R2:W-:Y:S08]  /*1400*/  STG.E desc[UR32][R10.64+0x4], R13 ;  /* 0x0000040d0a007986 */ /* 0x0045f0000c101920 */
[----:B------:R-:W-:Y:S05]  /*1410*/  BRA.U !UP0, `(.L_x_6) ;  /* 0x0000000108287547 */ /* 0x000fea000b800000 */
[----:B--2---:R-:W-:-:S05]  /*1420*/  IADD3 R10, P4, PT, R10, UR34, RZ ;  /* 0x000000220a0a7c10 */ /* 0x004fca000ff9e0ff */
[----:B------:R-:W-:-:S05]  /*1430*/  IMAD.X R11, RZ, RZ, R11, P4 ;  /* 0x000000ffff0b7224 */ /* 0x000fca00020e060b */
[----:B------:R-:W2:Y:S01]  /*1440*/  LDG.E R13, desc[UR32][R10.64+0x4] ;  /* 0x000004200a0d7981 */ /* 0x000ea2000c1e1900 */
[----:B------:R-:W-:-:S03]  /*1450*/  UISETP.NE.AND UP0, UPT, UR19, 0x2, UPT ;  /* 0x000000021300788c */ /* 0x000fc6000bf05270 */
[----:B--2---:R3:W-:Y:S06]  /*1460*/  STG.E desc[UR32][R10.64+0x8], R13 ;  /* 0x0000080d0a007986 */ /* 0x0047ec000c101920 */
[----:B------:R-:W-:Y:S05]  /*1470*/  BRA.U !UP0, `(.L_x_6) ;  /* 0x0000000108107547 */ /* 0x000fea000b800000 */
[----:B---3--:R-:W-:-:S04]  /*1480*/  IADD3 R10, P4, PT, R10, UR34, RZ ;  /* 0x000000220a0a7c10 */ /* 0x008fc8000ff9e0ff */
[----:B------:R-:W-:-:S05]  /*1490*/  IADD3.X R11, PT, PT, RZ, R11, RZ, P4, !PT ;  /* 0x0000000bff0b7210 */ /* 0x000fca00027fe4ff */
[----:B------:R-:W2:Y:S04]  /*14a0*/  LDG.E R13, desc[UR32][R10.64+0x8] ;  /* 0x000008200a0d7981 */ /* 0x000ea8000c1e1900 */
[----:B--2---:R4:W-:Y:S02]  /*14b0*/  STG.E desc[UR32][R10.64+0xc], R13 ;  /* 0x00000c0d0a007986 */ /* 0x0049e4000c101920 */
.L_x_6:
[----:B------:R-:W-:Y:S05]  /*14c0*/  @P3 BRA `(.L_x_9) ;  /* 0xfffffff400543947 */ /* 0x000fea000383ffff */
[----:B------:R-:W-:Y:S05]  /*14d0*/  BSYNC.RECONVERGENT B1 ;  /* 0x0000000000017941 */ /* 0x000fea0003800200 */
.L_x_2:
[----:B------:R-:W-:-:S06]  /*14e0*/  UIADD3 UR19, UPT, UPT, UR31, -0x3, URZ ;  /* 0xfffffffd1f137890 */ /* 0x000fcc000fffe0ff */
[C---:B------:R-:W-:Y:S01]  /*14f0*/  ISETP.NE.AND P3, PT, R8.reuse, UR19, PT ;  /* 0x0000001308007c0c */ /* 0x040fe2000bf65270 */
[----:B------:R-:W-:-:S12]  /*1500*/  VIADD R8, R8, 0x1 ;  /* 0x0000000108087836 */ /* 0x000fd80000000000 */
[----:B------:R-:W-:Y:S05]  /*1510*/  @P3 BRA `(.L_x_10) ;  /* 0xfffffff000283947 */ /* 0x000fea000383ffff */
[----:B------:R-:W-:Y:S05]  /*1520*/  BSYNC.RECONVERGENT B0 ;  /* 0x0000000000007941 */ /* 0x000fea0003800200 */
.L_x_0:
[----:B------:R-:W-:Y:S05]  /*1530*/  EXIT ;  /* 0x000000000000794d */ /* 0x000fea0003800000 */
.L_x_11:
[----:B------:R-:W-:-:S00]  /*1540*/  BRA `(.L_x_11) ;  /* 0xfffffffc00fc7947 */ /* 0x000fc0000383ffff */
[----:B------:R-:W-:-:S00]  /*1550*/  NOP ;  /* 0x0000000000007918 */ /* 0x000fc00000000000 */
        /* <DEDUP_REMOVED lines=10> */
.L_x_12:


//--------------------- .nv.shared.fdm3d          --------------------------
	.section	.nv.shared.fdm3d,"aw",@nobits
	.sectionflags	@""
	.align	16
	.zero		1024


//--------------------- .nv.shared.reserved.0     --------------------------
	.section	.nv.shared.reserved.0,"aw",@nobits
	.weak		__nv_reservedSMEM_offset_0_alias
	.size		__nv_reservedSMEM_offset_0_alias, 0, 64
	.other		__nv_reservedSMEM_offset_0_alias,@"STO_CUDA_RESERVED_SHARED STV_DEFAULT"
__nv_reservedSMEM_offset_0_alias:
	.zero		0
	.zero		64


//--------------------- .nv.constant0.fdm3d       --------------------------
	.section	.nv.constant0.fdm3d,"a",@progbits
	.sectionflags	@""
	.align	4
.nv.constant0.fdm3d:
	.zero		936


//--------------------- SYMBOLS --------------------------

	.type		.nv.reservedSmem.offset0,@object
	.size		.nv.reservedSmem.offset0,0x4
	.type		.nv.reservedSmem.cap,@object
	.size		.nv.reservedSmem.cap,0x4
